	.headerflags	@"EF_CUDA_TEXMODE_UNIFIED EF_CUDA_64BIT_ADDRESS EF_CUDA_ACCELERATORS EF_CUDA_SM90 EF_CUDA_VIRTUAL_SM(EF_CUDA_SM90)"
	.elftype	@"ET_EXEC"


//--------------------- .nv.info                  --------------------------
	.section	.nv.info,"",@"SHT_CUDA_INFO"
	.align	4


	//----- nvinfo : EIATTR_REGCOUNT
	.align		4
        /*0000*/ 	.byte	0x04, 0x2f
        /*0002*/ 	.short	(.L_3 - .L_2)
	.align		4
.L_2:
        /*0004*/ 	.word	index@(triton_poi_fused__native_batch_norm_legit_no_training_relu_3)
        /*0008*/ 	.word	0x00000016


	//----- nvinfo : EIATTR_MIN_STACK_SIZE
	.align		4
.L_3:
        /*000c*/ 	.byte	0x04, 0x12
        /*000e*/ 	.short	(.L_5 - .L_4)
	.align		4
.L_4:
        /*0010*/ 	.word	index@(triton_poi_fused__native_batch_norm_legit_no_training_relu_3)
        /*0014*/ 	.word	0x00000000


	//----- nvinfo : EIATTR_FRAME_SIZE
	.align		4
.L_5:
        /*0018*/ 	.byte	0x04, 0x11
        /*001a*/ 	.short	(.L_7 - .L_6)
	.align		4
.L_6:
        /*001c*/ 	.word	index@(triton_poi_fused__native_batch_norm_legit_no_training_relu_3)
        /*0020*/ 	.word	0x00000000


	//----- nvinfo : EIATTR_MIN_STACK_SIZE
	.align		4
.L_7:
        /*0024*/ 	.byte	0x04, 0x12
        /*0026*/ 	.short	(.L_9 - .L_8)
	.align		4
.L_8:
        /*0028*/ 	.word	index@(triton_poi_fused__native_batch_norm_legit_no_training_relu_3)
        /*002c*/ 	.word	0x00000000
.L_9:


//--------------------- .nv.info.triton_poi_fused__native_batch_norm_legit_no_training_relu_3 --------------------------
	.section	.nv.info.triton_poi_fused__native_batch_norm_legit_no_training_relu_3,"",@"SHT_CUDA_INFO"
	.sectionflags	@""
	.align	4


	//----- nvinfo : EIATTR_CUDA_API_VERSION
	.align		4
        /*0000*/ 	.byte	0x04, 0x37
        /*0002*/ 	.short	(.L_11 - .L_10)
.L_10:
        /*0004*/ 	.word	0x0000007c


	//----- nvinfo : EIATTR_KPARAM_INFO
	.align		4
.L_11:
        /*0008*/ 	.byte	0x04, 0x17
        /*000a*/ 	.short	(.L_13 - .L_12)
.L_12:
        /*000c*/ 	.word	0x00000000
        /*0010*/ 	.short	0x0006
        /*0012*/ 	.short	0x0030
        /*0014*/ 	.byte	0x00, 0xf0, 0x11, 0x00


	//----- nvinfo : EIATTR_KPARAM_INFO
	.align		4
.L_13:
        /*0018*/ 	.byte	0x04, 0x17
        /*001a*/ 	.short	(.L_15 - .L_14)
.L_14:
        /*001c*/ 	.word	0x00000000
        /*0020*/ 	.short	0x0005
        /*0022*/ 	.short	0x0028
        /*0024*/ 	.byte	0x00, 0xf4, 0x21, 0x00


	//----- nvinfo : EIATTR_KPARAM_INFO
	.align		4
.L_15:
        /*0028*/ 	.byte	0x04, 0x17
        /*002a*/ 	.short	(.L_17 - .L_16)
.L_16:
        /*002c*/ 	.word	0x00000000
        /*0030*/ 	.short	0x0004
        /*0032*/ 	.short	0x0020
        /*0034*/ 	.byte	0x00, 0xf4, 0x21, 0x00


	//----- nvinfo : EIATTR_KPARAM_INFO
	.align		4
.L_17:
        /*0038*/ 	.byte	0x04, 0x17
        /*003a*/ 	.short	(.L_19 - .L_18)
.L_18:
        /*003c*/ 	.word	0x00000000
        /*0040*/ 	.short	0x0003
        /*0042*/ 	.short	0x0018
        /*0044*/ 	.byte	0x00, 0xf4, 0x21, 0x00


	//----- nvinfo : EIATTR_KPARAM_INFO
	.align		4
.L_19:
        /*0048*/ 	.byte	0x04, 0x17
        /*004a*/ 	.short	(.L_21 - .L_20)
.L_20:
        /*004c*/ 	.word	0x00000000
        /*0050*/ 	.short	0x0002
        /*0052*/ 	.short	0x0010
        /*0054*/ 	.byte	0x00, 0xf4, 0x21, 0x00


	//----- nvinfo : EIATTR_KPARAM_INFO
	.align		4
.L_21:
        /*0058*/ 	.byte	0x04, 0x17
        /*005a*/ 	.short	(.L_23 - .L_22)
.L_22:
        /*005c*/ 	.word	0x00000000
        /*0060*/ 	.short	0x0001
        /*0062*/ 	.short	0x0008
        /*0064*/ 	.byte	0x00, 0xf4, 0x21, 0x00


	//----- nvinfo : EIATTR_KPARAM_INFO
	.align		4
.L_23:
        /*0068*/ 	.byte	0x04, 0x17
        /*006a*/ 	.short	(.L_25 - .L_24)
.L_24:
        /*006c*/ 	.word	0x00000000
        /*0070*/ 	.short	0x0000
        /*0072*/ 	.short	0x0000
        /*0074*/ 	.byte	0x00, 0xf4, 0x21, 0x00


	//----- nvinfo : EIATTR_SPARSE_MMA_MASK
	.align		4
.L_25:
        /*0078*/ 	.byte	0x03, 0x50
        /*007a*/ 	.short	0x0000


	//----- nvinfo : EIATTR_MAXREG_COUNT
	.align		4
        /*007c*/ 	.byte	0x03, 0x1b
        /*007e*/ 	.short	0x00ff


	//----- nvinfo : EIATTR_EXIT_INSTR_OFFSETS
	.align		4
        /*0080*/ 	.byte	0x04, 0x1c
        /*0082*/ 	.short	(.L_27 - .L_26)


	//   ....[0]....
.L_26:
        /*0084*/ 	.word	0x00000420


	//   ....[1]....
        /*0088*/ 	.word	0x00000440


	//----- nvinfo : EIATTR_REQNTID
	.align		4
.L_27:
        /*008c*/ 	.byte	0x04, 0x10
        /*008e*/ 	.short	(.L_29 - .L_28)
.L_28:
        /*0090*/ 	.word	0x00000080
        /*0094*/ 	.word	0x00000001
        /*0098*/ 	.word	0x00000001


	//----- nvinfo : EIATTR_CBANK_PARAM_SIZE
	.align		4
.L_29:
        /*009c*/ 	.byte	0x03, 0x19
        /*009e*/ 	.short	0x0034


	//----- nvinfo : EIATTR_PARAM_CBANK
	.align		4
        /*00a0*/ 	.byte	0x04, 0x0a
        /*00a2*/ 	.short	(.L_31 - .L_30)
	.align		4
.L_30:
        /*00a4*/ 	.word	index@(.nv.constant0.triton_poi_fused__native_batch_norm_legit_no_training_relu_3)
        /*00a8*/ 	.short	0x0210
        /*00aa*/ 	.short	0x0034


	//----- nvinfo : EIATTR_SW_WAR
	.align		4
.L_31:
        /*00ac*/ 	.byte	0x04, 0x36
        /*00ae*/ 	.short	(.L_33 - .L_32)
.L_32:
        /*00b0*/ 	.word	0x00000008
.L_33:


//--------------------- .nv.callgraph             --------------------------
	.section	.nv.callgraph,"",@"SHT_CUDA_CALLGRAPH"
	.align	4
	.sectionentsize	8
	.align		4
        /*0000*/ 	.word	0x00000000
	.align		4
        /*0004*/ 	.word	0xffffffff
	.align		4
        /*0008*/ 	.word	0x00000000
	.align		4
        /*000c*/ 	.word	0xfffffffe
	.align		4
        /*0010*/ 	.word	0x00000000
	.align		4
        /*0014*/ 	.word	0xfffffffd
	.align		4
        /*0018*/ 	.word	0x00000000
	.align		4
        /*001c*/ 	.word	0xfffffffc


//--------------------- .nv.constant4             --------------------------
	.section	.nv.constant4,"a",@progbits
	.align	8
	.align		8
.nv.constant4:
        /*0000*/ 	.dword	_$_str
	.align		8
        /*0008*/ 	.dword	_$_str_$_2


//--------------------- .text.triton_poi_fused__native_batch_norm_legit_no_training_relu_3 --------------------------
	.section	.text.triton_poi_fused__native_batch_norm_legit_no_training_relu_3,"ax",@progbits
	.align	128
        .global         triton_poi_fused__native_batch_norm_legit_no_training_relu_3
        .type           triton_poi_fused__native_batch_norm_legit_no_training_relu_3,@function
        .size           triton_poi_fused__native_batch_norm_legit_no_training_relu_3,(.L_x_1 - triton_poi_fused__native_batch_norm_legit_no_training_relu_3)
        .other          triton_poi_fused__native_batch_norm_legit_no_training_relu_3,@"STO_CUDA_ENTRY STV_DEFAULT"
triton_poi_fused__native_batch_norm_legit_no_training_relu_3:
.text.triton_poi_fused__native_batch_norm_legit_no_training_relu_3:
[----:B------:R-:W0:Y:S01]  /*0000*/  LDC R1, c[0x0][0x28] ;  /* 0x00000a00ff017b82 */ /* 0x000e220000000800 */
[----:B------:R-:W1:Y:S07]  /*0010*/  S2R R0, SR_TID.X ;  /* 0x0000000000007919 */ /* 0x000e6e0000002100 */
[----:B------:R-:W2:Y:S01]  /*0020*/  LDC.64 R8, c[0x0][0x220] ;  /* 0x00008800ff087b82 */ /* 0x000ea20000000a00 */
[----:B------:R-:W-:Y:S01]  /*0030*/  ULDC.64 UR4, c[0x0][0x208] ;  /* 0x0000820000047ab9 */ /* 0x000fe20000000a00 */
[----:B------:R-:W3:Y:S06]  /*0040*/  S2R R5, SR_CTAID.X ;  /* 0x0000000000057919 */ /* 0x000eec0000002500 */
[----:B------:R-:W4:Y:S08]  /*0050*/  LDC.64 R12, c[0x0][0x210] ;  /* 0x00008400ff0c7b82 */ /* 0x000f300000000a00 */
[----:B------:R-:W5:Y:S08]  /*0060*/  LDC.64 R14, c[0x0][0x218] ;  /* 0x00008600ff0e7b82 */ /* 0x000f700000000a00 */
[----:B------:R-:W5:Y:S01]  /*0070*/  LDC.64 R16, c[0x0][0x228] ;  /* 0x00008a00ff107b82 */ /* 0x000f620000000a00 */
[----:B-1----:R-:W-:-:S07]  /*0080*/  SHF.L.U32 R0, R0, 0x1, RZ ;  /* 0x0000000100007819 */ /* 0x002fce00000006ff */
[----:B------:R-:W1:Y:S01]  /*0090*/  LDC.64 R18, c[0x0][0x230] ;  /* 0x00008c00ff127b82 */ /* 0x000e620000000a00 */
[----:B---3--:R-:W-:Y:S02]  /*00a0*/  SHF.R.S32.HI R3, RZ, 0x17, R5 ;  /* 0x00000017ff037819 */ /* 0x008fe40000011405 */
[----:B------:R-:W-:Y:S02]  /*00b0*/  LOP3.LUT R0, R0, 0xfe, RZ, 0xc0, !PT ;  /* 0x000000fe00007812 */ /* 0x000fe400078ec0ff */
[----:B------:R-:W-:Y:S02]  /*00c0*/  SGXT R3, R3, 0x1 ;  /* 0x000000010303781a */ /* 0x000fe40000000200 */
[----:B------:R-:W-:-:S04]  /*00d0*/  LEA R0, R5, R0, 0x8 ;  /* 0x0000000005007211 */ /* 0x000fc800078e40ff */
[----:B------:R-:W-:Y:S02]  /*00e0*/  LEA.HI R3, R3, R0, RZ, 0x8 ;  /* 0x0000000003037211 */ /* 0x000fe400078f40ff */
[----:B------:R-:W-:Y:S02]  /*00f0*/  ISETP.GE.AND P0, PT, R0, 0x400, PT ;  /* 0x000004000000780c */ /* 0x000fe40003f06270 */
[----:B------:R-:W-:-:S04]  /*0100*/  LOP3.LUT R3, R3, 0xffffff00, RZ, 0xc0, !PT ;  /* 0xffffff0003037812 */ /* 0x000fc800078ec0ff */
[----:B------:R-:W-:Y:S02]  /*0110*/  IADD3 R11, R0, -R3, RZ ;  /* 0x80000003000b7210 */ /* 0x000fe40007ffe0ff */
[----:B------:R-:W-:-:S03]  /*0120*/  CS2R R2, SRZ ;  /* 0x0000000000027805 */ /* 0x000fc6000001ff00 */
[----:B--2---:R-:W-:-:S05]  /*0130*/  IMAD.WIDE R8, R11, 0x4, R8 ;  /* 0x000000040b087825 */ /* 0x004fca00078e0208 */
[----:B------:R2:W3:Y:S01]  /*0140*/  @!P0 LDG.E.EL.64 R2, desc[UR4][R8.64] ;  /* 0x0000000408028981 */ /* 0x0004e2000c2e1b00 */
[----:B------:R-:W-:Y:S02]  /*0150*/  CS2R R4, SRZ ;  /* 0x0000000000047805 */ /* 0x000fe4000001ff00 */
[----:B------:R-:W-:Y:S01]  /*0160*/  CS2R R6, SRZ ;  /* 0x0000000000067805 */ /* 0x000fe2000001ff00 */
[----:B----4-:R-:W-:-:S04]  /*0170*/  IMAD.WIDE R12, R0, 0x4, R12 ;  /* 0x00000004000c7825 */ /* 0x010fc800078e020c */
[C---:B-----5:R-:W-:Y:S01]  /*0180*/  IMAD.WIDE R14, R11.reuse, 0x4, R14 ;  /* 0x000000040b0e7825 */ /* 0x060fe200078e020e */
[----:B------:R-:W4:Y:S01]  /*0190*/  @!P0 LDG.E.64 R4, desc[UR4][R12.64] ;  /* 0x000000040c048981 */ /* 0x000f22000c1e1b00 */
[----:B--2---:R-:W-:Y:S02]  /*01a0*/  CS2R R8, SRZ ;  /* 0x0000000000087805 */ /* 0x004fe4000001ff00 */
[C---:B0-----:R-:W-:Y:S01]  /*01b0*/  IMAD.WIDE R16, R11.reuse, 0x4, R16 ;  /* 0x000000040b107825 */ /* 0x041fe200078e0210 */
[----:B------:R0:W4:Y:S03]  /*01c0*/  @!P0 LDG.E.EL.64 R6, desc[UR4][R14.64] ;  /* 0x000000040e068981 */ /* 0x000126000c2e1b00 */
[----:B-1----:R-:W-:Y:S01]  /*01d0*/  IMAD.WIDE R18, R11, 0x4, R18 ;  /* 0x000000040b127825 */ /* 0x002fe200078e0212 */
[----:B------:R-:W-:-:S04]  /*01e0*/  CS2R R10, SRZ ;  /* 0x00000000000a7805 */ /* 0x000fc8000001ff00 */
[----:B------:R-:W2:Y:S04]  /*01f0*/  @!P0 LDG.E.EL.64 R8, desc[UR4][R18.64] ;  /* 0x0000000412088981 */ /* 0x000ea8000c2e1b00 */
[----:B------:R-:W2:Y:S01]  /*0200*/  @!P0 LDG.E.EL.64 R10, desc[UR4][R16.64] ;  /* 0x00000004100a8981 */ /* 0x000ea2000c2e1b00 */
[----:B0-----:R-:W-:Y:S01]  /*0210*/  HFMA2.MMA R14, -RZ, RZ, 1.625, 0 ;  /* 0x3e800000ff0e7435 */ /* 0x001fe200000001ff */
[----:B---3--:R-:W-:Y:S01]  /*0220*/  FADD R2, R2, 9.9999997473787516356e-06 ;  /* 0x3727c5ac02027421 */ /* 0x008fe20000000000 */
[----:B------:R-:W-:-:S03]  /*0230*/  FADD R3, R3, 9.9999997473787516356e-06 ;  /* 0x3727c5ac03037421 */ /* 0x000fc60000000000 */
[----:B------:R-:W0:Y:S08]  /*0240*/  MUFU.SQRT R12, R2 ;  /* 0x00000002000c7308 */ /* 0x000e300000002000 */
[----:B------:R1:W3:Y:S01]  /*0250*/  MUFU.SQRT R13, R3 ;  /* 0x00000003000d7308 */ /* 0x0002e20000002000 */
[C---:B0-----:R-:W-:Y:S02]  /*0260*/  FSETP.GT.AND P1, PT, R12.reuse, 8.50705917302346158658e+37, PT ;  /* 0x7e8000000c00780b */ /* 0x041fe40003f24000 */
[----:B------:R-:W-:Y:S01]  /*0270*/  FSETP.GEU.AND P3, PT, R12, 1.175494350822287508e-38, PT ;  /* 0x008000000c00780b */ /* 0x000fe20003f6e000 */
[----:B-1----:R-:W0:Y:S01]  /*0280*/  LDC.64 R2, c[0x0][0x238] ;  /* 0x00008e00ff027b82 */ /* 0x002e220000000a00 */
[----:B---3--:R-:W-:-:S02]  /*0290*/  FSETP.GT.AND P2, PT, R13, 8.50705917302346158658e+37, PT ;  /* 0x7e8000000d00780b */ /* 0x008fc40003f44000 */
[----:B------:R-:W-:-:S07]  /*02a0*/  FSETP.GEU.AND P4, PT, R13, 1.175494350822287508e-38, PT ;  /* 0x008000000d00780b */ /* 0x000fce0003f8e000 */
[----:B------:R-:W-:-:S04]  /*02b0*/  @P1 FMUL R12, R12, 0.25 ;  /* 0x3e8000000c0c1820 */ /* 0x000fc80000400000 */
[----:B------:R-:W-:Y:S01]  /*02c0*/  @!P3 FMUL R12, R12, 16777216 ;  /* 0x4b8000000c0cb820 */ /* 0x000fe20000400000 */
[----:B------:R-:W-:-:S04]  /*02d0*/  @P2 FMUL R13, R13, 0.25 ;  /* 0x3e8000000d0d2820 */ /* 0x000fc80000400000 */
[----:B------:R-:W-:Y:S01]  /*02e0*/  @!P4 FMUL R13, R13, 16777216 ;  /* 0x4b8000000d0dc820 */ /* 0x000fe20000400000 */
[----:B------:R-:W1:Y:S01]  /*02f0*/  MUFU.RCP R12, R12 ;  /* 0x0000000c000c7308 */ /* 0x000e620000001000 */
[----:B------:R-:W-:-:S07]  /*0300*/  FSEL R15, R14, 1, P1 ;  /* 0x3f8000000e0f7808 */ /* 0x000fce0000800000 */
[----:B------:R-:W3:Y:S01]  /*0310*/  MUFU.RCP R13, R13 ;  /* 0x0000000d000d7308 */ /* 0x000ee20000001000 */
[----:B------:R-:W-:Y:S01]  /*0320*/  FSEL R14, R14, 1, P2 ;  /* 0x3f8000000e0e7808 */ /* 0x000fe20001000000 */
[----:B------:R-:W-:-:S04]  /*0330*/  @!P3 FMUL R15, R15, 16777216 ;  /* 0x4b8000000f0fb820 */ /* 0x000fc80000400000 */
[----:B------:R-:W-:Y:S01]  /*0340*/  @!P4 FMUL R14, R14, 16777216 ;  /* 0x4b8000000e0ec820 */ /* 0x000fe20000400000 */
[----:B----4-:R-:W-:Y:S01]  /*0350*/  FADD R5, -R7, R5 ;  /* 0x0000000507057221 */ /* 0x010fe20000000100 */
[----:B------:R-:W-:Y:S01]  /*0360*/  FADD R4, -R6, R4 ;  /* 0x0000000406047221 */ /* 0x000fe20000000100 */
[----:B-1----:R-:W-:Y:S01]  /*0370*/  FMUL R15, R12, R15 ;  /* 0x0000000f0c0f7220 */ /* 0x002fe20000400000 */
[----:B---3--:R-:W-:-:S03]  /*0380*/  FMUL R14, R13, R14 ;  /* 0x0000000e0d0e7220 */ /* 0x008fc60000400000 */
[----:B------:R-:W-:Y:S01]  /*0390*/  FMUL R15, R4, R15 ;  /* 0x0000000f040f7220 */ /* 0x000fe20000400000 */
[----:B------:R-:W-:-:S03]  /*03a0*/  FMUL R14, R5, R14 ;  /* 0x0000000e050e7220 */ /* 0x000fc60000400000 */
[----:B--2---:R-:W-:Y:S01]  /*03b0*/  FFMA R8, R15, R10, R8 ;  /* 0x0000000a0f087223 */ /* 0x004fe20000000008 */
[----:B------:R-:W-:-:S04]  /*03c0*/  FFMA R9, R14, R11, R9 ;  /* 0x0000000b0e097223 */ /* 0x000fc80000000009 */
[----:B------:R-:W-:Y:S02]  /*03d0*/  FSETP.GEU.AND P1, PT, R8, RZ, PT ;  /* 0x000000ff0800720b */ /* 0x000fe40003f2e000 */
[C---:B------:R-:W-:Y:S01]  /*03e0*/  FSETP.GEU.AND P2, PT, R9.reuse, RZ, PT ;  /* 0x000000ff0900720b */ /* 0x040fe20003f4e000 */
[----:B0-----:R-:W-:Y:S01]  /*03f0*/  IMAD.WIDE R2, R0, 0x4, R2 ;  /* 0x0000000400027825 */ /* 0x001fe200078e0202 */
[----:B------:R-:W-:Y:S02]  /*0400*/  FSEL R8, R8, RZ, P1 ;  /* 0x000000ff08087208 */ /* 0x000fe40000800000 */
[----:B------:R-:W-:Y:S01]  /*0410*/  FSEL R9, R9, RZ, P2 ;  /* 0x000000ff09097208 */ /* 0x000fe20001000000 */
[----:B------:R-:W-:Y:S08]  /*0420*/  @P0 EXIT ;  /* 0x000000000000094d */ /* 0x000ff00003800000 */
[----:B------:R-:W-:Y:S01]  /*0430*/  STG.E.64 desc[UR4][R2.64], R8 ;  /* 0x0000000802007986 */ /* 0x000fe2000c101b04 */
[----:B------:R-:W-:Y:S05]  /*0440*/  EXIT ;  /* 0x000000000000794d */ /* 0x000fea0003800000 */
.L_x_0:
[----:B------:R-:W-:-:S00]  /*0450*/  BRA `(.L_x_0) ;  /* 0xfffffffc00fc7947 */ /* 0x000fc0000383ffff */
[----:B------:R-:W-:-:S00]  /*0460*/  NOP ;  /* 0x0000000000007918 */ /* 0x000fc00000000000 */
        /* <DEDUP_REMOVED lines=9> */
.L_x_1:


//--------------------- .nv.global.init           --------------------------
	.section	.nv.global.init,"aw",@progbits
.nv.global.init:
	.type		_$_str,@object
	.size		_$_str,(_$_str_$_2 - _$_str)
_$_str:
        /*0000*/ 	.byte	0x5f, 0x5f, 0x43, 0x55, 0x44, 0x41, 0x5f, 0x46, 0x54, 0x5a, 0x00
	.type		_$_str_$_2,@object
	.size		_$_str_$_2,(.L_1 - _$_str_$_2)
_$_str_$_2:
        /*000b*/ 	.byte	0x5f, 0x5f, 0x43, 0x55, 0x44, 0x41, 0x5f, 0x50, 0x52, 0x45, 0x43, 0x5f, 0x53, 0x51, 0x52, 0x54
        /*001b*/ 	.byte	0x00
.L_1:


//--------------------- .nv.constant0.triton_poi_fused__native_batch_norm_legit_no_training_relu_3 --------------------------
	.section	.nv.constant0.triton_poi_fused__native_batch_norm_legit_no_training_relu_3,"a",@progbits
	.sectionflags	@""
	.align	4
.nv.constant0.triton_poi_fused__native_batch_norm_legit_no_training_relu_3:
	.zero		580
